//
// Generated by NVIDIA NVVM Compiler
//
// Compiler Build ID: CL-36424714
// Cuda compilation tools, release 13.0, V13.0.88
// Based on NVVM 20.0.0
//

.version 9.0
.target sm_100
.address_size 64

	// .globl	_Z11aireTrapezePff
// _ZZ7sumVectPfS_iE5cache has been demoted

.visible .entry _Z11aireTrapezePff(
	.param .u64 .ptr .align 1 _Z11aireTrapezePff_param_0,
	.param .f32 _Z11aireTrapezePff_param_1
)
{
	.reg .pred 	%p<2>;
	.reg .b32 	%r<5>;
	.reg .b32 	%f<9>;
	.reg .b64 	%rd<5>;

	ld.param.u64 	%rd1, [_Z11aireTrapezePff_param_0];
	ld.param.f32 	%f1, [_Z11aireTrapezePff_param_1];
	mov.u32 	%r2, %ctaid.x;
	mov.u32 	%r3, %ntid.x;
	mov.u32 	%r4, %tid.x;
	mad.lo.s32 	%r1, %r2, %r3, %r4;
	setp.gt.s32 	%p1, %r1, 4095;
	@%p1 bra 	$L__BB0_2;
	cvta.to.global.u64 	%rd2, %rd1;
	cvt.rn.f32.s32 	%f2, %r1;
	mul.f32 	%f3, %f1, %f2;
	mul.f32 	%f4, %f3, %f3;
	mov.f32 	%f5, 0f3F800000;
	sub.f32 	%f6, %f5, %f4;
	sqrt.rn.f32 	%f7, %f6;
	mul.f32 	%f8, %f1, %f7;
	mul.wide.s32 	%rd3, %r1, 4;
	add.s64 	%rd4, %rd2, %rd3;
	st.global.f32 	[%rd4], %f8;
$L__BB0_2:
	ret;

}
	// .globl	_Z7sumVectPfS_i
.visible .entry _Z7sumVectPfS_i(
	.param .u64 .ptr .align 1 _Z7sumVectPfS_i_param_0,
	.param .u64 .ptr .align 1 _Z7sumVectPfS_i_param_1,
	.param .u32 _Z7sumVectPfS_i_param_2
)
{
	.reg .pred 	%p<6>;
	.reg .b32 	%r<15>;
	.reg .b32 	%f<6>;
	.reg .b64 	%rd<9>;
	// demoted variable
	.shared .align 4 .b8 _ZZ7sumVectPfS_iE5cache[16384];
	ld.param.u64 	%rd1, [_Z7sumVectPfS_i_param_0];
	ld.param.u64 	%rd2, [_Z7sumVectPfS_i_param_1];
	ld.param.u32 	%r8, [_Z7sumVectPfS_i_param_2];
	mov.u32 	%r1, %ctaid.x;
	mov.u32 	%r14, %ntid.x;
	mov.u32 	%r3, %tid.x;
	mad.lo.s32 	%r4, %r1, %r14, %r3;
	setp.ge.s32 	%p1, %r4, %r8;
	shl.b32 	%r9, %r3, 2;
	mov.u32 	%r10, _ZZ7sumVectPfS_iE5cache;
	add.s32 	%r5, %r10, %r9;
	@%p1 bra 	$L__BB1_2;
	cvta.to.global.u64 	%rd3, %rd1;
	mul.wide.s32 	%rd4, %r4, 4;
	add.s64 	%rd5, %rd3, %rd4;
	ld.global.f32 	%f1, [%rd5];
	st.shared.f32 	[%r5], %f1;
	bra.uni 	$L__BB1_3;
$L__BB1_2:
	mov.b32 	%r11, 0;
	st.shared.u32 	[%r5], %r11;
$L__BB1_3:
	setp.lt.u32 	%p2, %r14, 2;
	@%p2 bra 	$L__BB1_7;
$L__BB1_4:
	shr.u32 	%r7, %r14, 1;
	bar.sync 	0;
	setp.ge.u32 	%p3, %r3, %r7;
	@%p3 bra 	$L__BB1_6;
	ld.shared.f32 	%f2, [%r5];
	shl.b32 	%r12, %r7, 2;
	add.s32 	%r13, %r5, %r12;
	ld.shared.f32 	%f3, [%r13];
	add.f32 	%f4, %f2, %f3;
	st.shared.f32 	[%r5], %f4;
$L__BB1_6:
	setp.gt.u32 	%p4, %r14, 3;
	mov.u32 	%r14, %r7;
	@%p4 bra 	$L__BB1_4;
$L__BB1_7:
	setp.ne.s32 	%p5, %r3, 0;
	@%p5 bra 	$L__BB1_9;
	ld.shared.f32 	%f5, [_ZZ7sumVectPfS_iE5cache];
	cvta.to.global.u64 	%rd6, %rd2;
	mul.wide.u32 	%rd7, %r1, 4;
	add.s64 	%rd8, %rd6, %rd7;
	st.global.f32 	[%rd8], %f5;
$L__BB1_9:
	ret;

}


// ===== COMPILED SASS (sm_100) =====

	.target	sm_100

	.elftype	@"ET_EXEC"


//--------------------- .note.nv.tkinfo           --------------------------
	.section	.note.nv.tkinfo,"",@"SHT_NOTE"
	.sectionflags	@"SHF_NOTE_NV_TKINFO"
	.tkinfo
        /*0018*/ 	.word	0x00000002
        /*0030*/ 	.string	""
        /*0030*/ 	.string	"ptxas"
        /*0030*/ 	.string	"Cuda compilation tools, release 13.0, V13.0.88"
        /*0030*/ 	.string	"Build cuda_13.0.r13.0/compiler.36424714_0"
        /*0030*/ 	.string	"-arch sm_100 -m 64 "



//--------------------- .note.nv.cuinfo           --------------------------
	.section	.note.nv.cuinfo,"",@"SHT_NOTE"
	.sectionflags	@"SHF_NOTE_NV_CUINFO"
        /*0018*/ 	.short	0x0002
        /*001a*/ 	.short	0x0064
        /*001c*/ 	.short	0x0082
	.zero		2


//--------------------- .nv.info                  --------------------------
	.section	.nv.info,"",@"SHT_CUDA_INFO"
	.align	4


	//----- nvinfo : EIATTR_REGCOUNT
	.align		4
        /*0000*/ 	.byte	0x04, 0x2f
        /*0002*/ 	.short	(.L_1 - .L_0)
	.align		4
.L_0:
        /*0004*/ 	.word	index@(_Z11aireTrapezePff)
        /*0008*/ 	.word	0x0000000c


	//----- nvinfo : EIATTR_FRAME_SIZE
	.align		4
.L_1:
        /*000c*/ 	.byte	0x04, 0x11
        /*000e*/ 	.short	(.L_3 - .L_2)
	.align		4
.L_2:
        /*0010*/ 	.word	index@($__internal_0_$__cuda_sm20_sqrt_rn_f32_slowpath)
        /*0014*/ 	.word	0x00000000


	//----- nvinfo : EIATTR_FRAME_SIZE
	.align		4
.L_3:
        /*0018*/ 	.byte	0x04, 0x11
        /*001a*/ 	.short	(.L_5 - .L_4)
	.align		4
.L_4:
        /*001c*/ 	.word	index@(_Z11aireTrapezePff)
        /*0020*/ 	.word	0x00000000


	//----- nvinfo : EIATTR_REGCOUNT
	.align		4
.L_5:
        /*0024*/ 	.byte	0x04, 0x2f
        /*0026*/ 	.short	(.L_7 - .L_6)
	.align		4
.L_6:
        /*0028*/ 	.word	index@(_Z7sumVectPfS_i)
        /*002c*/ 	.word	0x0000000c


	//----- nvinfo : EIATTR_FRAME_SIZE
	.align		4
.L_7:
        /*0030*/ 	.byte	0x04, 0x11
        /*0032*/ 	.short	(.L_9 - .L_8)
	.align		4
.L_8:
        /*0034*/ 	.word	index@(_Z7sumVectPfS_i)
        /*0038*/ 	.word	0x00000000


	//----- nvinfo : EIATTR_MIN_STACK_SIZE
	.align		4
.L_9:
        /*003c*/ 	.byte	0x04, 0x12
        /*003e*/ 	.short	(.L_11 - .L_10)
	.align		4
.L_10:
        /*0040*/ 	.word	index@(_Z7sumVectPfS_i)
        /*0044*/ 	.word	0x00000000


	//----- nvinfo : EIATTR_MIN_STACK_SIZE
	.align		4
.L_11:
        /*0048*/ 	.byte	0x04, 0x12
        /*004a*/ 	.short	(.L_13 - .L_12)
	.align		4
.L_12:
        /*004c*/ 	.word	index@(_Z11aireTrapezePff)
        /*0050*/ 	.word	0x00000000
.L_13:


//--------------------- .nv.compat                --------------------------
	.section	.nv.compat,"",@"SHT_CUDA_COMPAT_INFO"
	.align	4
        /*0000*/ 	.byte	0x02, 0x09, 0x00, 0x00, 0x02, 0x02, 0x01, 0x00, 0x02, 0x05, 0x05, 0x00, 0x03, 0x07, 0x01, 0x01
        /*0010*/ 	.byte	0x02, 0x03, 0x00, 0x00, 0x02, 0x06, 0x01, 0x00, 0x04, 0x0b, 0x08, 0x00, 0x01, 0x00, 0x00, 0x00
        /*0020*/ 	.byte	0x00, 0x00, 0x00, 0x00


//--------------------- .nv.info._Z7sumVectPfS_i  --------------------------
	.section	.nv.info._Z7sumVectPfS_i,"",@"SHT_CUDA_INFO"
	.sectionflags	@""
	.align	4


	//----- nvinfo : EIATTR_CUDA_API_VERSION
	.align		4
        /*0000*/ 	.byte	0x04, 0x37
        /*0002*/ 	.short	(.L_15 - .L_14)
.L_14:
        /*0004*/ 	.word	0x00000082


	//----- nvinfo : EIATTR_KPARAM_INFO
	.align		4
.L_15:
        /*0008*/ 	.byte	0x04, 0x17
        /*000a*/ 	.short	(.L_17 - .L_16)
.L_16:
        /*000c*/ 	.word	0x00000000
        /*0010*/ 	.short	0x0002
        /*0012*/ 	.short	0x0010
        /*0014*/ 	.byte	0x00, 0xf0, 0x11, 0x00


	//----- nvinfo : EIATTR_KPARAM_INFO
	.align		4
.L_17:
        /*0018*/ 	.byte	0x04, 0x17
        /*001a*/ 	.short	(.L_19 - .L_18)
.L_18:
        /*001c*/ 	.word	0x00000000
        /*0020*/ 	.short	0x0001
        /*0022*/ 	.short	0x0008
        /*0024*/ 	.byte	0x00, 0xf5, 0x21, 0x00


	//----- nvinfo : EIATTR_KPARAM_INFO
	.align		4
.L_19:
        /*0028*/ 	.byte	0x04, 0x17
        /*002a*/ 	.short	(.L_21 - .L_20)
.L_20:
        /*002c*/ 	.word	0x00000000
        /*0030*/ 	.short	0x0000
        /*0032*/ 	.short	0x0000
        /*0034*/ 	.byte	0x00, 0xf5, 0x21, 0x00


	//----- nvinfo : EIATTR_SPARSE_MMA_MASK
	.align		4
.L_21:
        /*0038*/ 	.byte	0x03, 0x50
        /*003a*/ 	.short	0x0000


	//----- nvinfo : EIATTR_MAXREG_COUNT
	.align		4
        /*003c*/ 	.byte	0x03, 0x1b
        /*003e*/ 	.short	0x00ff


	//----- nvinfo : EIATTR_NUM_BARRIERS
	.align		4
        /*0040*/ 	.byte	0x02, 0x4c
        /*0042*/ 	.byte	0x01
	.zero		1


	//----- nvinfo : EIATTR_MERCURY_ISA_VERSION
	.align		4
        /*0044*/ 	.byte	0x03, 0x5f
        /*0046*/ 	.short	0x0101


	//----- nvinfo : EIATTR_VRC_CTA_INIT_COUNT
	.align		4
        /*0048*/ 	.byte	0x02, 0x4a
	.zero		1
	.zero		1


	//----- nvinfo : EIATTR_EXIT_INSTR_OFFSETS
	.align		4
        /*004c*/ 	.byte	0x04, 0x1c
        /*004e*/ 	.short	(.L_23 - .L_22)


	//   ....[0]....
.L_22:
        /*0050*/ 	.word	0x00000200


	//   ....[1]....
        /*0054*/ 	.word	0x00000280


	//----- nvinfo : EIATTR_CBANK_PARAM_SIZE
	.align		4
.L_23:
        /*0058*/ 	.byte	0x03, 0x19
        /*005a*/ 	.short	0x0014


	//----- nvinfo : EIATTR_PARAM_CBANK
	.align		4
        /*005c*/ 	.byte	0x04, 0x0a
        /*005e*/ 	.short	(.L_25 - .L_24)
	.align		4
.L_24:
        /*0060*/ 	.word	index@(.nv.constant0._Z7sumVectPfS_i)
        /*0064*/ 	.short	0x0380
        /*0066*/ 	.short	0x0014


	//----- nvinfo : EIATTR_SW_WAR
	.align		4
.L_25:
        /*0068*/ 	.byte	0x04, 0x36
        /*006a*/ 	.short	(.L_27 - .L_26)
.L_26:
        /*006c*/ 	.word	0x00000008
.L_27:


//--------------------- .nv.info._Z11aireTrapezePff --------------------------
	.section	.nv.info._Z11aireTrapezePff,"",@"SHT_CUDA_INFO"
	.sectionflags	@""
	.align	4


	//----- nvinfo : EIATTR_CUDA_API_VERSION
	.align		4
        /*0000*/ 	.byte	0x04, 0x37
        /*0002*/ 	.short	(.L_29 - .L_28)
.L_28:
        /*0004*/ 	.word	0x00000082


	//----- nvinfo : EIATTR_KPARAM_INFO
	.align		4
.L_29:
        /*0008*/ 	.byte	0x04, 0x17
        /*000a*/ 	.short	(.L_31 - .L_30)
.L_30:
        /*000c*/ 	.word	0x00000000
        /*0010*/ 	.short	0x0001
        /*0012*/ 	.short	0x0008
        /*0014*/ 	.byte	0x00, 0xf0, 0x11, 0x00


	//----- nvinfo : EIATTR_KPARAM_INFO
	.align		4
.L_31:
        /*0018*/ 	.byte	0x04, 0x17
        /*001a*/ 	.short	(.L_33 - .L_32)
.L_32:
        /*001c*/ 	.word	0x00000000
        /*0020*/ 	.short	0x0000
        /*0022*/ 	.short	0x0000
        /*0024*/ 	.byte	0x00, 0xf5, 0x21, 0x00


	//----- nvinfo : EIATTR_SPARSE_MMA_MASK
	.align		4
.L_33:
        /*0028*/ 	.byte	0x03, 0x50
        /*002a*/ 	.short	0x0000


	//----- nvinfo : EIATTR_MAXREG_COUNT
	.align		4
        /*002c*/ 	.byte	0x03, 0x1b
        /*002e*/ 	.short	0x00ff


	//----- nvinfo : EIATTR_MERCURY_ISA_VERSION
	.align		4
        /*0030*/ 	.byte	0x03, 0x5f
        /*0032*/ 	.short	0x0101


	//----- nvinfo : EIATTR_VRC_CTA_INIT_COUNT
	.align		4
        /*0034*/ 	.byte	0x02, 0x4a
	.zero		1
	.zero		1


	//----- nvinfo : EIATTR_EXIT_INSTR_OFFSETS
	.align		4
        /*0038*/ 	.byte	0x04, 0x1c
        /*003a*/ 	.short	(.L_35 - .L_34)


	//   ....[0]....
.L_34:
        /*003c*/ 	.word	0x00000060


	//   ....[1]....
        /*0040*/ 	.word	0x000001e0


	//----- nvinfo : EIATTR_CRS_STACK_SIZE
	.align		4
.L_35:
        /*0044*/ 	.byte	0x04, 0x1e
        /*0046*/ 	.short	(.L_37 - .L_36)
.L_36:
        /*0048*/ 	.word	0x00000000


	//----- nvinfo : EIATTR_CBANK_PARAM_SIZE
	.align		4
.L_37:
        /*004c*/ 	.byte	0x03, 0x19
        /*004e*/ 	.short	0x000c


	//----- nvinfo : EIATTR_PARAM_CBANK
	.align		4
        /*0050*/ 	.byte	0x04, 0x0a
        /*0052*/ 	.short	(.L_39 - .L_38)
	.align		4
.L_38:
        /*0054*/ 	.word	index@(.nv.constant0._Z11aireTrapezePff)
        /*0058*/ 	.short	0x0380
        /*005a*/ 	.short	0x000c


	//----- nvinfo : EIATTR_SW_WAR
	.align		4
.L_39:
        /*005c*/ 	.byte	0x04, 0x36
        /*005e*/ 	.short	(.L_41 - .L_40)
.L_40:
        /*0060*/ 	.word	0x00000008
.L_41:


//--------------------- .nv.callgraph             --------------------------
	.section	.nv.callgraph,"",@"SHT_CUDA_CALLGRAPH"
	.align	4
	.sectionentsize	8
	.align		4
        /*0000*/ 	.word	0x00000000
	.align		4
        /*0004*/ 	.word	0xffffffff
	.align		4
        /*0008*/ 	.word	0x00000000
	.align		4
        /*000c*/ 	.word	0xfffffffe
	.align		4
        /*0010*/ 	.word	0x00000000
	.align		4
        /*0014*/ 	.word	0xfffffffd
	.align		4
        /*0018*/ 	.word	0x00000000
	.align		4
        /*001c*/ 	.word	0xfffffffc


//--------------------- .text._Z7sumVectPfS_i     --------------------------
	.section	.text._Z7sumVectPfS_i,"ax",@progbits
	.align	128
        .global         _Z7sumVectPfS_i
        .type           _Z7sumVectPfS_i,@function
        .size           _Z7sumVectPfS_i,(.L_x_9 - _Z7sumVectPfS_i)
        .other          _Z7sumVectPfS_i,@"STO_CUDA_ENTRY STV_DEFAULT"
_Z7sumVectPfS_i:
.text._Z7sumVectPfS_i:
[----:B------:R-:W-:Y:S01]  /*0000*/  LDC R1, c[0x0][0x37c] ;  /* 0x0000df00ff017b82 */ /* 0x000fe20000000800 */
[----:B------:R-:W0:Y:S01]  /*0010*/  S2R R7, SR_CTAID.X ;  /* 0x0000000000077919 */ /* 0x000e220000002500 */
[----:B------:R-:W0:Y:S01]  /*0020*/  LDCU UR8, c[0x0][0x360] ;  /* 0x00006c00ff0877ac */ /* 0x000e220008000800 */
[----:B------:R-:W0:Y:S01]  /*0030*/  S2R R6, SR_TID.X ;  /* 0x0000000000067919 */ /* 0x000e220000002100 */
[----:B------:R-:W1:Y:S01]  /*0040*/  LDCU UR4, c[0x0][0x390] ;  /* 0x00007200ff0477ac */ /* 0x000e620008000800 */
[----:B------:R-:W2:Y:S01]  /*0050*/  LDCU.64 UR6, c[0x0][0x358] ;  /* 0x00006b00ff0677ac */ /* 0x000ea20008000a00 */
[----:B0-----:R-:W-:-:S05]  /*0060*/  IMAD R5, R7, UR8, R6 ;  /* 0x0000000807057c24 */ /* 0x001fca000f8e0206 */
[----:B-1----:R-:W-:-:S13]  /*0070*/  ISETP.GE.AND P1, PT, R5, UR4, PT ;  /* 0x0000000405007c0c */ /* 0x002fda000bf26270 */
[----:B------:R-:W0:Y:S02]  /*0080*/  @!P1 LDC.64 R2, c[0x0][0x380] ;  /* 0x0000e000ff029b82 */ /* 0x000e240000000a00 */
[----:B0-----:R-:W-:-:S06]  /*0090*/  @!P1 IMAD.WIDE R2, R5, 0x4, R2 ;  /* 0x0000000405029825 */ /* 0x001fcc00078e0202 */
[----:B--2---:R-:W2:Y:S01]  /*00a0*/  @!P1 LDG.E R3, desc[UR6][R2.64] ;  /* 0x0000000602039981 */ /* 0x004ea2000c1e1900 */
[----:B------:R-:W0:Y:S01]  /*00b0*/  S2UR UR5, SR_CgaCtaId ;  /* 0x00000000000579c3 */ /* 0x000e220000008800 */
[----:B------:R-:W-:Y:S01]  /*00c0*/  UMOV UR4, 0x400 ;  /* 0x0000040000047882 */ /* 0x000fe20000000000 */
[----:B------:R-:W-:Y:S01]  /*00d0*/  IMAD.U32 R4, RZ, RZ, UR8 ;  /* 0x00000008ff047e24 */ /* 0x000fe2000f8e00ff */
[----:B------:R-:W-:-:S04]  /*00e0*/  ISETP.NE.AND P0, PT, R6, RZ, PT ;  /* 0x000000ff0600720c */ /* 0x000fc80003f05270 */
[----:B------:R-:W-:Y:S01]  /*00f0*/  ISETP.GE.U32.AND P2, PT, R4, 0x2, PT ;  /* 0x000000020400780c */ /* 0x000fe20003f46070 */
[----:B0-----:R-:W-:-:S06]  /*0100*/  ULEA UR4, UR5, UR4, 0x18 ;  /* 0x0000000405047291 */ /* 0x001fcc000f8ec0ff */
[----:B------:R-:W-:-:S05]  /*0110*/  LEA R0, R6, UR4, 0x2 ;  /* 0x0000000406007c11 */ /* 0x000fca000f8e10ff */
[----:B--2---:R0:W-:Y:S04]  /*0120*/  @!P1 STS [R0], R3 ;  /* 0x0000000300009388 */ /* 0x0041e80000000800 */
[----:B------:R0:W-:Y:S01]  /*0130*/  @P1 STS [R0], RZ ;  /* 0x000000ff00001388 */ /* 0x0001e20000000800 */
[----:B------:R-:W-:Y:S05]  /*0140*/  @!P2 BRA `(.L_x_0) ;  /* 0x00000000002ca947 */ /* 0x000fea0003800000 */
.L_x_1:
[----:B------:R-:W-:Y:S01]  /*0150*/  BAR.SYNC.DEFER_BLOCKING 0x0 ;  /* 0x0000000000007b1d */ /* 0x000fe20000010000 */
[----:B------:R-:W-:-:S04]  /*0160*/  SHF.R.U32.HI R9, RZ, 0x1, R4 ;  /* 0x00000001ff097819 */ /* 0x000fc80000011604 */
[----:B------:R-:W-:-:S13]  /*0170*/  ISETP.GE.U32.AND P1, PT, R6, R9, PT ;  /* 0x000000090600720c */ /* 0x000fda0003f26070 */
[----:B0-----:R-:W-:Y:S01]  /*0180*/  @!P1 IMAD R3, R9, 0x4, R0 ;  /* 0x0000000409039824 */ /* 0x001fe200078e0200 */
[----:B------:R-:W-:Y:S05]  /*0190*/  @!P1 LDS R2, [R0] ;  /* 0x0000000000029984 */ /* 0x000fea0000000800 */
[----:B------:R-:W0:Y:S02]  /*01a0*/  @!P1 LDS R3, [R3] ;  /* 0x0000000003039984 */ /* 0x000e240000000800 */
[----:B0-----:R-:W-:-:S05]  /*01b0*/  @!P1 FADD R5, R2, R3 ;  /* 0x0000000302059221 */ /* 0x001fca0000000000 */
[----:B------:R1:W-:Y:S01]  /*01c0*/  @!P1 STS [R0], R5 ;  /* 0x0000000500009388 */ /* 0x0003e20000000800 */
[----:B------:R-:W-:Y:S01]  /*01d0*/  ISETP.GT.U32.AND P1, PT, R4, 0x3, PT ;  /* 0x000000030400780c */ /* 0x000fe20003f24070 */
[----:B------:R-:W-:-:S12]  /*01e0*/  IMAD.MOV.U32 R4, RZ, RZ, R9 ;  /* 0x000000ffff047224 */ /* 0x000fd800078e0009 */
[----:B-1----:R-:W-:Y:S05]  /*01f0*/  @P1 BRA `(.L_x_1) ;  /* 0xfffffffc00d41947 */ /* 0x002fea000383ffff */
.L_x_0:
[----:B------:R-:W-:Y:S05]  /*0200*/  @P0 EXIT ;  /* 0x000000000000094d */ /* 0x000fea0003800000 */
[----:B------:R-:W1:Y:S01]  /*0210*/  S2UR UR5, SR_CgaCtaId ;  /* 0x00000000000579c3 */ /* 0x000e620000008800 */
[----:B------:R-:W-:-:S07]  /*0220*/  UMOV UR4, 0x400 ;  /* 0x0000040000047882 */ /* 0x000fce0000000000 */
[----:B0-----:R-:W0:Y:S01]  /*0230*/  LDC.64 R2, c[0x0][0x388] ;  /* 0x0000e200ff027b82 */ /* 0x001e220000000a00 */
[----:B-1----:R-:W-:Y:S01]  /*0240*/  ULEA UR4, UR5, UR4, 0x18 ;  /* 0x0000000405047291 */ /* 0x002fe2000f8ec0ff */
[----:B0-----:R-:W-:-:S08]  /*0250*/  IMAD.WIDE.U32 R2, R7, 0x4, R2 ;  /* 0x0000000407027825 */ /* 0x001fd000078e0002 */
[----:B------:R-:W0:Y:S04]  /*0260*/  LDS R5, [UR4] ;  /* 0x00000004ff057984 */ /* 0x000e280008000800 */
[----:B0-----:R-:W-:Y:S01]  /*0270*/  STG.E desc[UR6][R2.64], R5 ;  /* 0x0000000502007986 */ /* 0x001fe2000c101906 */
[----:B------:R-:W-:Y:S05]  /*0280*/  EXIT ;  /* 0x000000000000794d */ /* 0x000fea0003800000 */
.L_x_2:
[----:B------:R-:W-:-:S00]  /*0290*/  BRA `(.L_x_2) ;  /* 0xfffffffc00fc7947 */ /* 0x000fc0000383ffff */
[----:B------:R-:W-:-:S00]  /*02a0*/  NOP ;  /* 0x0000000000007918 */ /* 0x000fc00000000000 */
        /* <DEDUP_REMOVED lines=13> */
.L_x_9:


//--------------------- .text._Z11aireTrapezePff  --------------------------
	.section	.text._Z11aireTrapezePff,"ax",@progbits
	.align	128
        .global         _Z11aireTrapezePff
        .type           _Z11aireTrapezePff,@function
        .size           _Z11aireTrapezePff,(.L_x_8 - _Z11aireTrapezePff)
        .other          _Z11aireTrapezePff,@"STO_CUDA_ENTRY STV_DEFAULT"
_Z11aireTrapezePff:
.text._Z11aireTrapezePff:
[----:B------:R-:W-:Y:S01]  /*0000*/  LDC R1, c[0x0][0x37c] ;  /* 0x0000df00ff017b82 */ /* 0x000fe20000000800 */
[----:B------:R-:W0:Y:S07]  /*0010*/  S2R R0, SR_TID.X ;  /* 0x0000000000007919 */ /* 0x000e2e0000002100 */
[----:B------:R-:W0:Y:S08]  /*0020*/  S2UR UR4, SR_CTAID.X ;  /* 0x00000000000479c3 */ /* 0x000e300000002500 */
[----:B------:R-:W0:Y:S02]  /*0030*/  LDC R5, c[0x0][0x360] ;  /* 0x0000d800ff057b82 */ /* 0x000e240000000800 */
[----:B0-----:R-:W-:-:S05]  /*0040*/  IMAD R5, R5, UR4, R0 ;  /* 0x0000000405057c24 */ /* 0x001fca000f8e0200 */
[----:B------:R-:W-:-:S13]  /*0050*/  ISETP.GT.AND P0, PT, R5, 0xfff, PT ;  /* 0x00000fff0500780c */ /* 0x000fda0003f04270 */
[----:B------:R-:W-:Y:S05]  /*0060*/  @P0 EXIT ;  /* 0x000000000000094d */ /* 0x000fea0003800000 */
[----:B------:R-:W0:Y:S01]  /*0070*/  LDCU UR4, c[0x0][0x388] ;  /* 0x00007100ff0477ac */ /* 0x000e220008000800 */
[----:B------:R-:W-:Y:S01]  /*0080*/  I2FP.F32.S32 R0, R5 ;  /* 0x0000000500007245 */ /* 0x000fe20000201400 */
[----:B------:R-:W-:Y:S04]  /*0090*/  BSSY.RECONVERGENT B0, `(.L_x_3) ;  /* 0x000000f000007945 */ /* 0x000fe80003800200 */
[----:B0-----:R-:W-:Y:S01]  /*00a0*/  FMUL R0, R0, UR4 ;  /* 0x0000000400007c20 */ /* 0x001fe20008400000 */
[----:B------:R-:W0:Y:S03]  /*00b0*/  LDCU.64 UR4, c[0x0][0x358] ;  /* 0x00006b00ff0477ac */ /* 0x000e260008000a00 */
[----:B------:R-:W-:-:S04]  /*00c0*/  FFMA R0, -R0, R0, 1 ;  /* 0x3f80000000007423 */ /* 0x000fc80000000100 */
[----:B------:R1:W2:Y:S01]  /*00d0*/  MUFU.RSQ R3, R0 ;  /* 0x0000000000037308 */ /* 0x0002a20000001400 */
[----:B------:R-:W-:-:S04]  /*00e0*/  IADD3 R2, PT, PT, R0, -0xd000000, RZ ;  /* 0xf300000000027810 */ /* 0x000fc80007ffe0ff */
[----:B------:R-:W-:-:S13]  /*00f0*/  ISETP.GT.U32.AND P0, PT, R2, 0x727fffff, PT ;  /* 0x727fffff0200780c */ /* 0x000fda0003f04070 */
[----:B012---:R-:W-:Y:S05]  /*0100*/  @!P0 BRA `(.L_x_4) ;  /* 0x00000000000c8947 */ /* 0x007fea0003800000 */
[----:B------:R-:W-:-:S07]  /*0110*/  MOV R9, 0x130 ;  /* 0x0000013000097802 */ /* 0x000fce0000000f00 */
[----:B------:R-:W-:Y:S05]  /*0120*/  CALL.REL.NOINC `($__internal_0_$__cuda_sm20_sqrt_rn_f32_slowpath) ;  /* 0x0000000000307944 */ /* 0x000fea0003c00000 */
[----:B------:R-:W-:Y:S05]  /*0130*/  BRA `(.L_x_5) ;  /* 0x0000000000107947 */ /* 0x000fea0003800000 */
.L_x_4:
[----:B------:R-:W-:Y:S01]  /*0140*/  FMUL.FTZ R7, R0, R3 ;  /* 0x0000000300077220 */ /* 0x000fe20000410000 */
[----:B------:R-:W-:-:S03]  /*0150*/  FMUL.FTZ R3, R3, 0.5 ;  /* 0x3f00000003037820 */ /* 0x000fc60000410000 */
[----:B------:R-:W-:-:S04]  /*0160*/  FFMA R0, -R7, R7, R0 ;  /* 0x0000000707007223 */ /* 0x000fc80000000100 */
[----:B------:R-:W-:-:S07]  /*0170*/  FFMA R0, R0, R3, R7 ;  /* 0x0000000300007223 */ /* 0x000fce0000000007 */
.L_x_5:
[----:B------:R-:W-:Y:S05]  /*0180*/  BSYNC.RECONVERGENT B0 ;  /* 0x0000000000007941 */ /* 0x000fea0003800200 */
.L_x_3:
[----:B------:R-:W0:Y:S01]  /*0190*/  LDC.64 R2, c[0x0][0x380] ;  /* 0x0000e000ff027b82 */ /* 0x000e220000000a00 */
[----:B------:R-:W1:Y:S01]  /*01a0*/  LDCU UR6, c[0x0][0x388] ;  /* 0x00007100ff0677ac */ /* 0x000e620008000800 */
[----:B0-----:R-:W-:-:S04]  /*01b0*/  IMAD.WIDE R2, R5, 0x4, R2 ;  /* 0x0000000405027825 */ /* 0x001fc800078e0202 */
[----:B-1----:R-:W-:-:S05]  /*01c0*/  FMUL R5, R0, UR6 ;  /* 0x0000000600057c20 */ /* 0x002fca0008400000 */
[----:B------:R-:W-:Y:S01]  /*01d0*/  STG.E desc[UR4][R2.64], R5 ;  /* 0x0000000502007986 */ /* 0x000fe2000c101904 */
[----:B------:R-:W-:Y:S05]  /*01e0*/  EXIT ;  /* 0x000000000000794d */ /* 0x000fea0003800000 */
        .weak           $__internal_0_$__cuda_sm20_sqrt_rn_f32_slowpath
        .type           $__internal_0_$__cuda_sm20_sqrt_rn_f32_slowpath,@function
        .size           $__internal_0_$__cuda_sm20_sqrt_rn_f32_slowpath,(.L_x_8 - $__internal_0_$__cuda_sm20_sqrt_rn_f32_slowpath)
$__internal_0_$__cuda_sm20_sqrt_rn_f32_slowpath:
[----:B------:R-:W-:-:S13]  /*01f0*/  LOP3.LUT P0, RZ, R0, 0x7fffffff, RZ, 0xc0, !PT ;  /* 0x7fffffff00ff7812 */ /* 0x000fda000780c0ff */
[----:B------:R-:W-:Y:S01]  /*0200*/  @!P0 MOV R2, R0 ;  /* 0x0000000000028202 */ /* 0x000fe20000000f00 */
[----:B------:R-:W-:Y:S06]  /*0210*/  @!P0 BRA `(.L_x_6) ;  /* 0x0000000000408947 */ /* 0x000fec0003800000 */
[----:B------:R-:W-:-:S13]  /*0220*/  FSETP.GEU.FTZ.AND P0, PT, R0, RZ, PT ;  /* 0x000000ff0000720b */ /* 0x000fda0003f1e000 */
[----:B------:R-:W-:Y:S01]  /*0230*/  @!P0 MOV R2, 0x7fffffff ;  /* 0x7fffffff00028802 */ /* 0x000fe20000000f00 */
[----:B------:R-:W-:Y:S06]  /*0240*/  @!P0 BRA `(.L_x_6) ;  /* 0x0000000000348947 */ /* 0x000fec0003800000 */
[----:B------:R-:W-:-:S13]  /*0250*/  FSETP.GTU.FTZ.AND P0, PT, |R0|, +INF , PT ;  /* 0x7f8000000000780b */ /* 0x000fda0003f1c200 */
[----:B------:R-:W-:Y:S01]  /*0260*/  @P0 FADD.FTZ R2, R0, 1 ;  /* 0x3f80000000020421 */ /* 0x000fe20000010000 */
[----:B------:R-:W-:Y:S06]  /*0270*/  @P0 BRA `(.L_x_6) ;  /* 0x0000000000280947 */ /* 0x000fec0003800000 */
[----:B------:R-:W-:-:S13]  /*0280*/  FSETP.NEU.FTZ.AND P0, PT, |R0|, +INF , PT ;  /* 0x7f8000000000780b */ /* 0x000fda0003f1d200 */
[----:B------:R-:W-:-:S04]  /*0290*/  @P0 FFMA R3, R0, 1.84467440737095516160e+19, RZ ;  /* 0x5f80000000030823 */ /* 0x000fc800000000ff */
[----:B------:R-:W0:Y:S02]  /*02a0*/  @P0 MUFU.RSQ R2, R3 ;  /* 0x0000000300020308 */ /* 0x000e240000001400 */
[----:B0-----:R-:W-:Y:S01]  /*02b0*/  @P0 FMUL.FTZ R4, R3, R2 ;  /* 0x0000000203040220 */ /* 0x001fe20000410000 */
[----:B------:R-:W-:Y:S01]  /*02c0*/  @P0 FMUL.FTZ R8, R2, 0.5 ;  /* 0x3f00000002080820 */ /* 0x000fe20000410000 */
[----:B------:R-:W-:Y:S02]  /*02d0*/  @!P0 MOV R2, R0 ;  /* 0x0000000000028202 */ /* 0x000fe40000000f00 */
[----:B------:R-:W-:-:S04]  /*02e0*/  @P0 FADD.FTZ R6, -R4, -RZ ;  /* 0x800000ff04060221 */ /* 0x000fc80000010100 */
[----:B------:R-:W-:-:S04]  /*02f0*/  @P0 FFMA R7, R4, R6, R3 ;  /* 0x0000000604070223 */ /* 0x000fc80000000003 */
[----:B------:R-:W-:-:S04]  /*0300*/  @P0 FFMA R7, R7, R8, R4 ;  /* 0x0000000807070223 */ /* 0x000fc80000000004 */
[----:B------:R-:W-:-:S07]  /*0310*/  @P0 FMUL.FTZ R2, R7, 2.3283064365386962891e-10 ;  /* 0x2f80000007020820 */ /* 0x000fce0000410000 */
.L_x_6:
[----:B------:R-:W-:Y:S01]  /*0320*/  HFMA2 R3, -RZ, RZ, 0, 0 ;  /* 0x00000000ff037431 */ /* 0x000fe200000001ff */
[----:B------:R-:W-:Y:S02]  /*0330*/  MOV R0, R2 ;  /* 0x0000000200007202 */ /* 0x000fe40000000f00 */
[----:B------:R-:W-:-:S04]  /*0340*/  MOV R2, R9 ;  /* 0x0000000900027202 */ /* 0x000fc80000000f00 */
[----:B------:R-:W-:Y:S05]  /*0350*/  RET.REL.NODEC R2 `(_Z11aireTrapezePff) ;  /* 0xfffffffc02287950 */ /* 0x000fea0003c3ffff */
.L_x_7:
        /* <DEDUP_REMOVED lines=10> */
.L_x_8:


//--------------------- .nv.shared._Z7sumVectPfS_i --------------------------
	.section	.nv.shared._Z7sumVectPfS_i,"aw",@nobits
	.sectionflags	@""
	.align	4
.nv.shared._Z7sumVectPfS_i:
	.zero		17408


//--------------------- .nv.shared.reserved.0     --------------------------
	.section	.nv.shared.reserved.0,"aw",@nobits
	.weak		__nv_reservedSMEM_offset_0_alias
	.size		__nv_reservedSMEM_offset_0_alias, 0, 64
	.other		__nv_reservedSMEM_offset_0_alias,@"STO_CUDA_RESERVED_SHARED STV_DEFAULT"
__nv_reservedSMEM_offset_0_alias:
	.zero		0
	.zero		64


//--------------------- .nv.constant0._Z7sumVectPfS_i --------------------------
	.section	.nv.constant0._Z7sumVectPfS_i,"a",@progbits
	.sectionflags	@""
	.align	4
.nv.constant0._Z7sumVectPfS_i:
	.zero		916


//--------------------- .nv.constant0._Z11aireTrapezePff --------------------------
	.section	.nv.constant0._Z11aireTrapezePff,"a",@progbits
	.sectionflags	@""
	.align	4
.nv.constant0._Z11aireTrapezePff:
	.zero		908


//--------------------- SYMBOLS --------------------------

	.type		.nv.reservedSmem.offset0,@object
	.size		.nv.reservedSmem.offset0,0x4
	.type		.nv.reservedSmem.cap,@object
	.size		.nv.reservedSmem.cap,0x4
